	.headerflags	@"EF_CUDA_TEXMODE_UNIFIED EF_CUDA_64BIT_ADDRESS EF_CUDA_ACCELERATORS EF_CUDA_SM90 EF_CUDA_VIRTUAL_SM(EF_CUDA_SM90)"
	.elftype	@"ET_EXEC"


//--------------------- .nv.info                  --------------------------
	.section	.nv.info,"",@"SHT_CUDA_INFO"
	.align	4


	//----- nvinfo : EIATTR_REGCOUNT
	.align		4
        /*0000*/ 	.byte	0x04, 0x2f
        /*0002*/ 	.short	(.L_1 - .L_0)
	.align		4
.L_0:
        /*0004*/ 	.word	index@(triton_per_fused_mean_3)
        /*0008*/ 	.word	0x00000013


	//----- nvinfo : EIATTR_MIN_STACK_SIZE
	.align		4
.L_1:
        /*000c*/ 	.byte	0x04, 0x12
        /*000e*/ 	.short	(.L_3 - .L_2)
	.align		4
.L_2:
        /*0010*/ 	.word	index@(triton_per_fused_mean_3)
        /*0014*/ 	.word	0x00000000


	//----- nvinfo : EIATTR_FRAME_SIZE
	.align		4
.L_3:
        /*0018*/ 	.byte	0x04, 0x11
        /*001a*/ 	.short	(.L_5 - .L_4)
	.align		4
.L_4:
        /*001c*/ 	.word	index@(triton_per_fused_mean_3)
        /*0020*/ 	.word	0x00000000


	//----- nvinfo : EIATTR_MIN_STACK_SIZE
	.align		4
.L_5:
        /*0024*/ 	.byte	0x04, 0x12
        /*0026*/ 	.short	(.L_7 - .L_6)
	.align		4
.L_6:
        /*0028*/ 	.word	index@(triton_per_fused_mean_3)
        /*002c*/ 	.word	0x00000000
.L_7:


//--------------------- .nv.info.triton_per_fused_mean_3 --------------------------
	.section	.nv.info.triton_per_fused_mean_3,"",@"SHT_CUDA_INFO"
	.sectionflags	@""
	.align	4


	//----- nvinfo : EIATTR_CUDA_API_VERSION
	.align		4
        /*0000*/ 	.byte	0x04, 0x37
        /*0002*/ 	.short	(.L_9 - .L_8)
.L_8:
        /*0004*/ 	.word	0x0000007c


	//----- nvinfo : EIATTR_KPARAM_INFO
	.align		4
.L_9:
        /*0008*/ 	.byte	0x04, 0x17
        /*000a*/ 	.short	(.L_11 - .L_10)
.L_10:
        /*000c*/ 	.word	0x00000000
        /*0010*/ 	.short	0x0004
        /*0012*/ 	.short	0x001c
        /*0014*/ 	.byte	0x00, 0xf0, 0x11, 0x00


	//----- nvinfo : EIATTR_KPARAM_INFO
	.align		4
.L_11:
        /*0018*/ 	.byte	0x04, 0x17
        /*001a*/ 	.short	(.L_13 - .L_12)
.L_12:
        /*001c*/ 	.word	0x00000000
        /*0020*/ 	.short	0x0003
        /*0022*/ 	.short	0x0018
        /*0024*/ 	.byte	0x00, 0xf0, 0x11, 0x00


	//----- nvinfo : EIATTR_KPARAM_INFO
	.align		4
.L_13:
        /*0028*/ 	.byte	0x04, 0x17
        /*002a*/ 	.short	(.L_15 - .L_14)
.L_14:
        /*002c*/ 	.word	0x00000000
        /*0030*/ 	.short	0x0002
        /*0032*/ 	.short	0x0010
        /*0034*/ 	.byte	0x00, 0xf4, 0x21, 0x00


	//----- nvinfo : EIATTR_KPARAM_INFO
	.align		4
.L_15:
        /*0038*/ 	.byte	0x04, 0x17
        /*003a*/ 	.short	(.L_17 - .L_16)
.L_16:
        /*003c*/ 	.word	0x00000000
        /*0040*/ 	.short	0x0001
        /*0042*/ 	.short	0x0008
        /*0044*/ 	.byte	0x00, 0xf4, 0x21, 0x00


	//----- nvinfo : EIATTR_KPARAM_INFO
	.align		4
.L_17:
        /*0048*/ 	.byte	0x04, 0x17
        /*004a*/ 	.short	(.L_19 - .L_18)
.L_18:
        /*004c*/ 	.word	0x00000000
        /*0050*/ 	.short	0x0000
        /*0052*/ 	.short	0x0000
        /*0054*/ 	.byte	0x00, 0xf4, 0x21, 0x00


	//----- nvinfo : EIATTR_SPARSE_MMA_MASK
	.align		4
.L_19:
        /*0058*/ 	.byte	0x03, 0x50
        /*005a*/ 	.short	0x0000


	//----- nvinfo : EIATTR_MAXREG_COUNT
	.align		4
        /*005c*/ 	.byte	0x03, 0x1b
        /*005e*/ 	.short	0x00ff


	//----- nvinfo : EIATTR_COOP_GROUP_MASK_REGIDS
	.align		4
        /*0060*/ 	.byte	0x04, 0x29
        /*0062*/ 	.short	(.L_21 - .L_20)


	//   ....[0]....
.L_20:
        /*0064*/ 	.word	0xffffffff


	//   ....[1]....
        /*0068*/ 	.word	0xffffffff


	//   ....[2]....
        /*006c*/ 	.word	0xffffffff


	//   ....[3]....
        /*0070*/ 	.word	0xffffffff


	//   ....[4]....
        /*0074*/ 	.word	0xffffffff


	//   ....[5]....
        /*0078*/ 	.word	0xffffffff


	//   ....[6]....
        /*007c*/ 	.word	0xffffffff


	//   ....[7]....
        /*0080*/ 	.word	0xffffffff


	//----- nvinfo : EIATTR_COOP_GROUP_INSTR_OFFSETS
	.align		4
.L_21:
        /*0084*/ 	.byte	0x04, 0x28
        /*0086*/ 	.short	(.L_23 - .L_22)


	//   ....[0]....
.L_22:
        /*0088*/ 	.word	0x00000530


	//   ....[1]....
        /*008c*/ 	.word	0x00000540


	//   ....[2]....
        /*0090*/ 	.word	0x00000570


	//   ....[3]....
        /*0094*/ 	.word	0x00000580


	//   ....[4]....
        /*0098*/ 	.word	0x000005b0


	//   ....[5]....
        /*009c*/ 	.word	0x000005c0


	//   ....[6]....
        /*00a0*/ 	.word	0x000005f0


	//   ....[7]....
        /*00a4*/ 	.word	0x00000600


	//----- nvinfo : EIATTR_EXIT_INSTR_OFFSETS
	.align		4
.L_23:
        /*00a8*/ 	.byte	0x04, 0x1c
        /*00aa*/ 	.short	(.L_25 - .L_24)


	//   ....[0]....
.L_24:
        /*00ac*/ 	.word	0x00000680


	//   ....[1]....
        /*00b0*/ 	.word	0x000006e0


	//----- nvinfo : EIATTR_REQNTID
	.align		4
.L_25:
        /*00b4*/ 	.byte	0x04, 0x10
        /*00b6*/ 	.short	(.L_27 - .L_26)
.L_26:
        /*00b8*/ 	.word	0x00000040
        /*00bc*/ 	.word	0x00000001
        /*00c0*/ 	.word	0x00000001


	//----- nvinfo : EIATTR_CBANK_PARAM_SIZE
	.align		4
.L_27:
        /*00c4*/ 	.byte	0x03, 0x19
        /*00c6*/ 	.short	0x0020


	//----- nvinfo : EIATTR_PARAM_CBANK
	.align		4
        /*00c8*/ 	.byte	0x04, 0x0a
        /*00ca*/ 	.short	(.L_29 - .L_28)
	.align		4
.L_28:
        /*00cc*/ 	.word	index@(.nv.constant0.triton_per_fused_mean_3)
        /*00d0*/ 	.short	0x0210
        /*00d2*/ 	.short	0x0020


	//----- nvinfo : EIATTR_SW_WAR
	.align		4
.L_29:
        /*00d4*/ 	.byte	0x04, 0x36
        /*00d6*/ 	.short	(.L_31 - .L_30)
.L_30:
        /*00d8*/ 	.word	0x00000008
.L_31:


//--------------------- .nv.callgraph             --------------------------
	.section	.nv.callgraph,"",@"SHT_CUDA_CALLGRAPH"
	.align	4
	.sectionentsize	8
	.align		4
        /*0000*/ 	.word	0x00000000
	.align		4
        /*0004*/ 	.word	0xffffffff
	.align		4
        /*0008*/ 	.word	0x00000000
	.align		4
        /*000c*/ 	.word	0xfffffffe
	.align		4
        /*0010*/ 	.word	0x00000000
	.align		4
        /*0014*/ 	.word	0xfffffffd
	.align		4
        /*0018*/ 	.word	0x00000000
	.align		4
        /*001c*/ 	.word	0xfffffffc


//--------------------- .text.triton_per_fused_mean_3 --------------------------
	.section	.text.triton_per_fused_mean_3,"ax",@progbits
	.sectionflags	@"SHF_BARRIERS=1"
	.align	128
        .global         triton_per_fused_mean_3
        .type           triton_per_fused_mean_3,@function
        .size           triton_per_fused_mean_3,(.L_x_1 - triton_per_fused_mean_3)
        .other          triton_per_fused_mean_3,@"STO_CUDA_ENTRY STV_DEFAULT"
triton_per_fused_mean_3:
.text.triton_per_fused_mean_3:
[----:B------:R-:W0:Y:S02]  /*0000*/  LDC R1, c[0x0][0x28] ;  /* 0x00000a00ff017b82 */ /* 0x000e240000000800 */
[----:B------:R-:W1:Y:S01]  /*0010*/  S2R R2, SR_CTAID.X ;  /* 0x0000000000027919 */ /* 0x000e620000002500 */
[----:B------:R-:W2:Y:S01]  /*0020*/  LDC.64 R10, c[0x0][0x210] ;  /* 0x00008400ff0a7b82 */ /* 0x000ea20000000a00 */
[----:B------:R-:W-:Y:S01]  /*0030*/  ULDC.64 UR6, c[0x0][0x208] ;  /* 0x0000820000067ab9 */ /* 0x000fe20000000a00 */
[----:B------:R-:W3:Y:S01]  /*0040*/  S2R R0, SR_TID.X ;  /* 0x0000000000007919 */ /* 0x000ee20000002100 */
[----:B-1----:R-:W-:Y:S01]  /*0050*/  IMAD.SHL.U32 R3, R2, 0x8, RZ ;  /* 0x0000000802037824 */ /* 0x002fe200078e00ff */
[----:B------:R-:W-:Y:S01]  /*0060*/  SHF.R.S32.HI R7, RZ, 0x1c, R2 ;  /* 0x0000001cff077819 */ /* 0x000fe20000011402 */
[----:B---3--:R-:W-:-:S03]  /*0070*/  IMAD.SHL.U32 R2, R0, 0x2, RZ ;  /* 0x0000000200027824 */ /* 0x008fc600078e00ff */
[----:B------:R-:W-:Y:S02]  /*0080*/  SGXT R7, R7, 0x1 ;  /* 0x000000010707781a */ /* 0x000fe40000000200 */
[----:B------:R-:W-:Y:S02]  /*0090*/  LOP3.LUT R4, R3, 0x6, R2, 0xf8, !PT ;  /* 0x0000000603047812 */ /* 0x000fe400078ef802 */
[----:B------:R-:W-:Y:S02]  /*00a0*/  SHF.R.U32.HI R2, RZ, 0x2, R0 ;  /* 0x00000002ff027819 */ /* 0x000fe40000011600 */
[----:B------:R-:W-:Y:S02]  /*00b0*/  LEA.HI R5, R7, R4, RZ, 0xc ;  /* 0x0000000407057211 */ /* 0x000fe400078f60ff */
[----:B------:R-:W-:Y:S02]  /*00c0*/  SGXT.U32 R2, R2, 0x4 ;  /* 0x000000040202781a */ /* 0x000fe40000000000 */
[----:B------:R-:W-:-:S02]  /*00d0*/  LOP3.LUT R9, R5, 0xfffff000, RZ, 0xc0, !PT ;  /* 0xfffff00005097812 */ /* 0x000fc400078ec0ff */
[----:B------:R-:W-:Y:S02]  /*00e0*/  SHF.R.S32.HI R5, RZ, 0xc, R5 ;  /* 0x0000000cff057819 */ /* 0x000fe40000011405 */
[----:B------:R-:W-:Y:S01]  /*00f0*/  ISETP.GE.U32.AND P0, PT, R2, 0x9, PT ;  /* 0x000000090200780c */ /* 0x000fe20003f06070 */
[----:B------:R-:W-:-:S04]  /*0100*/  IMAD.IADD R9, R4, 0x1, -R9 ;  /* 0x0000000104097824 */ /* 0x000fc800078e0a09 */
[----:B------:R-:W-:-:S04]  /*0110*/  IMAD R4, R2, 0x1000, R9 ;  /* 0x0000100002047824 */ /* 0x000fc800078e0209 */
[----:B------:R-:W-:-:S04]  /*0120*/  IMAD R5, R5, 0x9000, R4 ;  /* 0x0000900005057824 */ /* 0x000fc800078e0204 */
[----:B--2---:R-:W-:Y:S01]  /*0130*/  IMAD.WIDE R10, R5, 0x4, R10 ;  /* 0x00000004050a7825 */ /* 0x004fe200078e020a */
[----:B------:R-:W-:-:S06]  /*0140*/  CS2R R4, SRZ ;  /* 0x0000000000047805 */ /* 0x000fcc000001ff00 */
[----:B------:R1:W2:Y:S01]  /*0150*/  @!P0 LDG.E.64 R4, desc[UR6][R10.64] ;  /* 0x000000060a048981 */ /* 0x0002a2000c1e1b00 */
[----:B------:R-:W-:Y:S01]  /*0160*/  SHF.R.U32.HI R8, RZ, 0x4, R0 ;  /* 0x00000004ff087819 */ /* 0x000fe20000011600 */
[----:B------:R-:W3:Y:S01]  /*0170*/  S2UR UR5, SR_CgaCtaId ;  /* 0x00000000000579c3 */ /* 0x000ee20000008800 */
[----:B------:R-:W-:Y:S01]  /*0180*/  IMAD.SHL.U32 R14, R0, 0x20, RZ ;  /* 0x00000020000e7824 */ /* 0x000fe200078e00ff */
[----:B------:R-:W-:Y:S01]  /*0190*/  UMOV UR4, 0x400 ;  /* 0x0000040000047882 */ /* 0x000fe20000000000 */
[----:B------:R-:W-:Y:S01]  /*01a0*/  SGXT.U32 R8, R8, 0x2 ;  /* 0x000000020808781a */ /* 0x000fe20000000000 */
[----:B------:R-:W-:-:S03]  /*01b0*/  IMAD.MOV.U32 R16, RZ, RZ, RZ ;  /* 0x000000ffff107224 */ /* 0x000fc600078e00ff */
[----:B------:R-:W-:-:S04]  /*01c0*/  LOP3.LUT R6, R3, R8, RZ, 0xfc, !PT ;  /* 0x0000000803067212 */ /* 0x000fc800078efcff */
[----:B------:R-:W-:-:S04]  /*01d0*/  LEA.HI R6, R7, R6, RZ, 0xc ;  /* 0x0000000607067211 */ /* 0x000fc800078f60ff */
[----:B------:R-:W-:Y:S01]  /*01e0*/  SHF.R.S32.HI R9, RZ, 0xc, R6 ;  /* 0x0000000cff097819 */ /* 0x000fe20000011406 */
[----:B------:R-:W-:Y:S02]  /*01f0*/  VIADD R12, R6, 0x4 ;  /* 0x00000004060c7836 */ /* 0x000fe40000000000 */
[----:B------:R-:W4:Y:S01]  /*0200*/  LDC.64 R6, c[0x0][0x218] ;  /* 0x00008600ff067b82 */ /* 0x000f220000000a00 */
[----:B------:R-:W-:Y:S02]  /*0210*/  LEA.HI R13, R9, R9, RZ, 0x9 ;  /* 0x00000009090d7211 */ /* 0x000fe400078f48ff */
[----:B------:R-:W-:Y:S02]  /*0220*/  SHF.R.S32.HI R12, RZ, 0xc, R12 ;  /* 0x0000000cff0c7819 */ /* 0x000fe4000001140c */
[----:B-1----:R-:W-:Y:S01]  /*0230*/  LOP3.LUT R10, R13, 0xfffffe00, RZ, 0xc0, !PT ;  /* 0xfffffe000d0a7812 */ /* 0x002fe200078ec0ff */
[----:B---3--:R-:W-:Y:S01]  /*0240*/  UPRMT UR4, UR5, 0x654, UR4 ;  /* 0x0000065405047896 */ /* 0x008fe20008000004 */
[----:B------:R-:W-:-:S02]  /*0250*/  LEA.HI R11, R12, R12, RZ, 0x9 ;  /* 0x0000000c0c0b7211 */ /* 0x000fc400078f48ff */
[----:B------:R-:W-:Y:S01]  /*0260*/  LOP3.LUT R13, R14, 0x60, RZ, 0xc0, !PT ;  /* 0x000000600e0d7812 */ /* 0x000fe200078ec0ff */
[----:B------:R-:W-:Y:S01]  /*0270*/  IMAD.IADD R10, R9, 0x1, -R10 ;  /* 0x00000001090a7824 */ /* 0x000fe200078e0a0a */
[----:B------:R-:W-:Y:S02]  /*0280*/  LOP3.LUT R11, R11, 0xfffffe00, RZ, 0xc0, !PT ;  /* 0xfffffe000b0b7812 */ /* 0x000fe400078ec0ff */
[C---:B------:R-:W-:Y:S02]  /*0290*/  LOP3.LUT R14, R13.reuse, R2, RZ, 0xfc, !PT ;  /* 0x000000020d0e7212 */ /* 0x040fe400078efcff */
[C---:B------:R-:W-:Y:S01]  /*02a0*/  LOP3.LUT R2, R13.reuse, 0x10, RZ, 0xfc, !PT ;  /* 0x000000100d027812 */ /* 0x040fe200078efcff */
[----:B------:R-:W-:Y:S01]  /*02b0*/  IMAD.IADD R12, R12, 0x1, -R11 ;  /* 0x000000010c0c7824 */ /* 0x000fe200078e0a0b */
[----:B------:R-:W-:Y:S02]  /*02c0*/  LEA.HI R13, R13, UR4, RZ, 0x1e ;  /* 0x000000040d0d7c11 */ /* 0x000fe4000f8ff0ff */
[----:B------:R-:W-:-:S02]  /*02d0*/  LEA.HI R11, R2, UR4, RZ, 0x1e ;  /* 0x00000004020b7c11 */ /* 0x000fc4000f8ff0ff */
[----:B------:R-:W-:Y:S01]  /*02e0*/  LOP3.LUT R9, R0, 0xf, RZ, 0xc0, !PT ;  /* 0x0000000f00097812 */ /* 0x000fe200078ec0ff */
[C---:B------:R-:W-:Y:S02]  /*02f0*/  IMAD R13, R14.reuse, 0x4, R13 ;  /* 0x000000040e0d7824 */ /* 0x040fe400078e020d */
[----:B------:R-:W-:Y:S01]  /*0300*/  IMAD R14, R14, 0x4, R11 ;  /* 0x000000040e0e7824 */ /* 0x000fe200078e020b */
[----:B------:R-:W-:Y:S01]  /*0310*/  ISETP.GE.U32.AND P1, PT, R9, 0x9, PT ;  /* 0x000000090900780c */ /* 0x000fe20003f26070 */
[--C-:B------:R-:W-:Y:S02]  /*0320*/  IMAD R11, R10, 0x9, R9.reuse ;  /* 0x000000090a0b7824 */ /* 0x100fe400078e0209 */
[----:B------:R-:W-:Y:S01]  /*0330*/  IMAD R15, R12, 0x9, R9 ;  /* 0x000000090c0f7824 */ /* 0x000fe200078e0209 */
[----:B--2---:R-:W-:Y:S02]  /*0340*/  SEL R2, R4, RZ, !P0 ;  /* 0x000000ff04027207 */ /* 0x004fe40004000000 */
[----:B------:R-:W-:Y:S01]  /*0350*/  SEL R9, R5, RZ, !P0 ;  /* 0x000000ff05097207 */ /* 0x000fe20004000000 */
[----:B----4-:R-:W-:-:S02]  /*0360*/  IMAD.WIDE R4, R11, 0x4, R6 ;  /* 0x000000040b047825 */ /* 0x010fc400078e0206 */
[----:B------:R1:W-:Y:S02]  /*0370*/  STS [R13], R2 ;  /* 0x000000020d007388 */ /* 0x0003e40000000800 */
[----:B------:R-:W-:Y:S02]  /*0380*/  IMAD.WIDE R6, R15, 0x4, R6 ;  /* 0x000000040f067825 */ /* 0x000fe400078e0206 */
[----:B------:R2:W-:Y:S02]  /*0390*/  STS [R14+0x40], R9 ;  /* 0x000040090e007388 */ /* 0x0005e40000000800 */
[----:B------:R-:W-:Y:S01]  /*03a0*/  IMAD.MOV.U32 R15, RZ, RZ, RZ ;  /* 0x000000ffff0f7224 */ /* 0x000fe200078e00ff */
[----:B------:R-:W-:Y:S06]  /*03b0*/  BAR.SYNC.DEFER_BLOCKING 0x0 ;  /* 0x0000000000007b1d */ /* 0x000fec0000010000 */
[----:B------:R-:W3:Y:S04]  /*03c0*/  @!P1 LDG.E.EL R16, desc[UR6][R4.64] ;  /* 0x0000000604109981 */ /* 0x000ee8000c2e1900 */
[----:B------:R-:W4:Y:S01]  /*03d0*/  @!P1 LDG.E.EL R15, desc[UR6][R6.64] ;  /* 0x00000006060f9981 */ /* 0x000f22000c2e1900 */
[----:B------:R-:W-:-:S02]  /*03e0*/  LOP3.LUT R10, R0, 0x3f, RZ, 0xc0, !PT ;  /* 0x0000003f000a7812 */ /* 0x000fc400078ec0ff */
[----:B-1----:R-:W-:Y:S02]  /*03f0*/  SHF.R.U32.HI R2, RZ, 0x2, R0 ;  /* 0x00000002ff027819 */ /* 0x002fe40000011600 */
[----:B------:R-:W-:Y:S02]  /*0400*/  LOP3.LUT R11, R10, 0x40, RZ, 0xfc, !PT ;  /* 0x000000400a0b7812 */ /* 0x000fe400078efcff */
[----:B------:R-:W-:Y:S02]  /*0410*/  LOP3.LUT R2, R2, 0xc, RZ, 0xc0, !PT ;  /* 0x0000000c02027812 */ /* 0x000fe400078ec0ff */
[----:B------:R-:W-:Y:S02]  /*0420*/  SHF.R.U32.HI R11, RZ, 0x2, R11 ;  /* 0x00000002ff0b7819 */ /* 0x000fe4000001160b */
[----:B------:R-:W-:Y:S02]  /*0430*/  LEA R8, R8, UR4, 0x2 ;  /* 0x0000000408087c11 */ /* 0x000fe4000f8e10ff */
[----:B------:R-:W-:Y:S01]  /*0440*/  LOP3.LUT R12, R11, 0x1c, RZ, 0xc0, !PT ;  /* 0x0000001c0b0c7812 */ /* 0x000fe200078ec0ff */
[----:B------:R-:W-:Y:S01]  /*0450*/  VIADD R11, R2, UR4 ;  /* 0x00000004020b7c36 */ /* 0x000fe20008000000 */
[----:B------:R-:W-:-:S03]  /*0460*/  LOP3.LUT P0, RZ, R0, 0x38, RZ, 0xc0, !PT ;  /* 0x0000003800ff7812 */ /* 0x000fc6000780c0ff */
[----:B--2---:R-:W-:Y:S02]  /*0470*/  VIADD R9, R12, UR4 ;  /* 0x000000040c097c36 */ /* 0x004fe40008000000 */
[C---:B------:R-:W-:Y:S02]  /*0480*/  IMAD R11, R10.reuse, 0x4, R11 ;  /* 0x000000040a0b7824 */ /* 0x040fe400078e020b */
[----:B------:R-:W-:-:S04]  /*0490*/  IMAD R9, R10, 0x4, R9 ;  /* 0x000000040a097824 */ /* 0x000fc800078e0209 */
[----:B------:R-:W1:Y:S04]  /*04a0*/  LDS R11, [R11] ;  /* 0x000000000b0b7984 */ /* 0x000e680000000800 */
[----:B------:R-:W2:Y:S01]  /*04b0*/  LDS R9, [R9+0x100] ;  /* 0x0001000009097984 */ /* 0x000ea20000000800 */
[----:B------:R-:W-:Y:S01]  /*04c0*/  BAR.SYNC.DEFER_BLOCKING 0x0 ;  /* 0x0000000000007b1d */ /* 0x000fe20000010000 */
[----:B---3--:R-:W-:Y:S02]  /*04d0*/  SEL R4, R16, RZ, !P1 ;  /* 0x000000ff10047207 */ /* 0x008fe40004800000 */
[----:B----4-:R-:W-:-:S03]  /*04e0*/  SEL R2, R15, RZ, !P1 ;  /* 0x000000ff0f027207 */ /* 0x010fc60004800000 */
[----:B-1----:R-:W-:Y:S02]  /*04f0*/  FADD R4, R11, R4 ;  /* 0x000000040b047221 */ /* 0x002fe40000000000 */
[----:B--2---:R-:W-:-:S03]  /*0500*/  FADD R2, R9, R2 ;  /* 0x0000000209027221 */ /* 0x004fc60000000000 */
[----:B------:R-:W-:Y:S02]  /*0510*/  FSEL R4, R4, RZ, !P1 ;  /* 0x000000ff04047208 */ /* 0x000fe40004800000 */
[----:B------:R-:W-:-:S03]  /*0520*/  FSEL R2, R2, RZ, !P1 ;  /* 0x000000ff02027208 */ /* 0x000fc60004800000 */
[----:B------:R-:W1:Y:S04]  /*0530*/  SHFL.BFLY PT, R5, R4, 0x8, 0x1f ;  /* 0x0d001f0004057f89 */ /* 0x000e6800000e0000 */
[----:B------:R-:W2:Y:S01]  /*0540*/  SHFL.BFLY PT, R7, R2, 0x8, 0x1f ;  /* 0x0d001f0002077f89 */ /* 0x000ea200000e0000 */
[----:B-1----:R-:W-:Y:S01]  /*0550*/  FADD R5, R4, R5 ;  /* 0x0000000504057221 */ /* 0x002fe20000000000 */
[----:B--2---:R-:W-:-:S04]  /*0560*/  FADD R10, R2, R7 ;  /* 0x00000007020a7221 */ /* 0x004fc80000000000 */
        /* <DEDUP_REMOVED lines=11> */
[----:B------:R-:W-:Y:S01]  /*0620*/  LOP3.LUT R2, R0, 0x7, RZ, 0xc0, !PT ;  /* 0x0000000700027812 */ /* 0x000fe200078ec0ff */
[----:B--2---:R-:W-:-:S03]  /*0630*/  FADD R11, R12, R11 ;  /* 0x0000000b0c0b7221 */ /* 0x004fc60000000000 */
[----:B------:R1:W-:Y:S01]  /*0640*/  STS [R8], R4 ;  /* 0x0000000408007388 */ /* 0x0003e20000000800 */
[----:B------:R-:W-:-:S03]  /*0650*/  LEA R6, R2, UR4, 0x2 ;  /* 0x0000000402067c11 */ /* 0x000fc6000f8e10ff */
[----:B------:R1:W-:Y:S01]  /*0660*/  STS [R8+0x10], R11 ;  /* 0x0000100b08007388 */ /* 0x0003e20000000800 */
[----:B------:R-:W-:Y:S06]  /*0670*/  BAR.SYNC.DEFER_BLOCKING 0x0 ;  /* 0x0000000000007b1d */ /* 0x000fec0000010000 */
[----:B-1----:R-:W-:Y:S05]  /*0680*/  @P0 EXIT ;  /* 0x000000000000094d */ /* 0x002fea0003800000 */
[----:B------:R-:W0:Y:S01]  /*0690*/  LDS R7, [R6] ;  /* 0x0000000006077984 */ /* 0x000e220000000800 */
[----:B------:R-:W1:Y:S01]  /*06a0*/  LDC.64 R4, c[0x0][0x220] ;  /* 0x00008800ff047b82 */ /* 0x000e620000000a00 */
[----:B------:R-:W-:-:S05]  /*06b0*/  LOP3.LUT R3, R3, 0x7, R0, 0xf8, !PT ;  /* 0x0000000703037812 */ /* 0x000fca00078ef800 */
[----:B-1----:R-:W-:-:S05]  /*06c0*/  IMAD.WIDE R2, R3, 0x4, R4 ;  /* 0x0000000403027825 */ /* 0x002fca00078e0204 */
[----:B0-----:R-:W-:Y:S01]  /*06d0*/  STG.E desc[UR6][R2.64], R7 ;  /* 0x0000000702007986 */ /* 0x001fe2000c101906 */
[----:B------:R-:W-:Y:S05]  /*06e0*/  EXIT ;  /* 0x000000000000794d */ /* 0x000fea0003800000 */
.L_x_0:
[----:B------:R-:W-:-:S00]  /*06f0*/  BRA `(.L_x_0) ;  /* 0xfffffffc00fc7947 */ /* 0x000fc0000383ffff */
[----:B------:R-:W-:-:S00]  /*0700*/  NOP ;  /* 0x0000000000007918 */ /* 0x000fc00000000000 */
[----:B------:R-:W-:-:S00]  /*0710*/  NOP ;  /* 0x0000000000007918 */ /* 0x000fc00000000000 */
[----:B------:R-:W-:-:S00]  /*0720*/  NOP ;  /* 0x0000000000007918 */ /* 0x000fc00000000000 */
[----:B------:R-:W-:-:S00]  /*0730*/  NOP ;  /* 0x0000000000007918 */ /* 0x000fc00000000000 */
[----:B------:R-:W-:-:S00]  /*0740*/  NOP ;  /* 0x0000000000007918 */ /* 0x000fc00000000000 */
[----:B------:R-:W-:-:S00]  /*0750*/  NOP ;  /* 0x0000000000007918 */ /* 0x000fc00000000000 */
[----:B------:R-:W-:-:S00]  /*0760*/  NOP ;  /* 0x0000000000007918 */ /* 0x000fc00000000000 */
[----:B------:R-:W-:-:S00]  /*0770*/  NOP ;  /* 0x0000000000007918 */ /* 0x000fc00000000000 */
.L_x_1:


//--------------------- .nv.shared.triton_per_fused_mean_3 --------------------------
	.section	.nv.shared.triton_per_fused_mean_3,"aw",@nobits
	.sectionflags	@""
	.align	16
	.zero		1024


//--------------------- .nv.constant0.triton_per_fused_mean_3 --------------------------
	.section	.nv.constant0.triton_per_fused_mean_3,"a",@progbits
	.sectionflags	@""
	.align	4
.nv.constant0.triton_per_fused_mean_3:
	.zero		560
